//
// Generated by NVIDIA NVVM Compiler
//
// Compiler Build ID: CL-36424714
// Cuda compilation tools, release 13.0, V13.0.88
// Based on NVVM 20.0.0
//

.version 9.0
.target sm_100
.address_size 64

	// .globl	_Z10AddVectorsPKfS0_Pfi

.visible .entry _Z10AddVectorsPKfS0_Pfi(
	.param .u64 .ptr .align 1 _Z10AddVectorsPKfS0_Pfi_param_0,
	.param .u64 .ptr .align 1 _Z10AddVectorsPKfS0_Pfi_param_1,
	.param .u64 .ptr .align 1 _Z10AddVectorsPKfS0_Pfi_param_2,
	.param .u32 _Z10AddVectorsPKfS0_Pfi_param_3
)
{
	.reg .pred 	%p<6>;
	.reg .b32 	%r<35>;
	.reg .b32 	%f<16>;
	.reg .b64 	%rd<25>;

	ld.param.u64 	%rd4, [_Z10AddVectorsPKfS0_Pfi_param_0];
	ld.param.u64 	%rd5, [_Z10AddVectorsPKfS0_Pfi_param_1];
	ld.param.u64 	%rd6, [_Z10AddVectorsPKfS0_Pfi_param_2];
	ld.param.u32 	%r22, [_Z10AddVectorsPKfS0_Pfi_param_3];
	cvta.to.global.u64 	%rd1, %rd6;
	cvta.to.global.u64 	%rd2, %rd5;
	cvta.to.global.u64 	%rd3, %rd4;
	mov.u32 	%r1, %ctaid.x;
	mov.u32 	%r2, %ntid.x;
	mul.lo.s32 	%r23, %r1, %r2;
	mul.lo.s32 	%r3, %r23, %r22;
	mov.u32 	%r4, %tid.x;
	add.s32 	%r5, %r3, %r4;
	add.s32 	%r6, %r5, %r22;
	setp.lt.s32 	%p1, %r22, 1;
	@%p1 bra 	$L__BB0_7;
	add.s32 	%r24, %r5, 1;
	max.s32 	%r7, %r24, %r6;
	sub.s32 	%r25, %r7, %r5;
	and.b32  	%r8, %r25, 3;
	setp.eq.s32 	%p2, %r8, 0;
	mov.u32 	%r34, %r5;
	@%p2 bra 	$L__BB0_4;
	neg.s32 	%r30, %r8;
	add.s32 	%r34, %r5, %r8;
	mov.u32 	%r31, %r5;
$L__BB0_3:
	.pragma "nounroll";
	mul.wide.s32 	%rd7, %r31, 4;
	add.s64 	%rd8, %rd3, %rd7;
	ld.global.f32 	%f1, [%rd8];
	add.s64 	%rd9, %rd2, %rd7;
	ld.global.f32 	%f2, [%rd9];
	add.f32 	%f3, %f1, %f2;
	add.s64 	%rd10, %rd1, %rd7;
	st.global.f32 	[%rd10], %f3;
	add.s32 	%r31, %r31, %r2;
	add.s32 	%r30, %r30, 1;
	setp.ne.s32 	%p3, %r30, 0;
	@%p3 bra 	$L__BB0_3;
$L__BB0_4:
	sub.s32 	%r26, %r3, %r7;
	add.s32 	%r27, %r26, %r4;
	setp.gt.u32 	%p4, %r27, -4;
	@%p4 bra 	$L__BB0_7;
	mad.lo.s32 	%r28, %r1, %r22, %r34;
	sub.s32 	%r29, %r28, %r5;
	mad.lo.s32 	%r33, %r2, %r29, %r4;
	shl.b32 	%r17, %r2, 2;
	cvt.u64.u32 	%rd15, %r17;
$L__BB0_6:
	mul.wide.s32 	%rd11, %r33, 4;
	add.s64 	%rd12, %rd3, %rd11;
	ld.global.f32 	%f4, [%rd12];
	add.s64 	%rd13, %rd2, %rd11;
	ld.global.f32 	%f5, [%rd13];
	add.f32 	%f6, %f4, %f5;
	add.s64 	%rd14, %rd1, %rd11;
	st.global.f32 	[%rd14], %f6;
	add.s64 	%rd16, %rd12, %rd15;
	ld.global.f32 	%f7, [%rd16];
	add.s64 	%rd17, %rd13, %rd15;
	ld.global.f32 	%f8, [%rd17];
	add.f32 	%f9, %f7, %f8;
	add.s64 	%rd18, %rd14, %rd15;
	st.global.f32 	[%rd18], %f9;
	add.s64 	%rd19, %rd16, %rd15;
	ld.global.f32 	%f10, [%rd19];
	add.s64 	%rd20, %rd17, %rd15;
	ld.global.f32 	%f11, [%rd20];
	add.f32 	%f12, %f10, %f11;
	add.s64 	%rd21, %rd18, %rd15;
	st.global.f32 	[%rd21], %f12;
	add.s64 	%rd22, %rd19, %rd15;
	ld.global.f32 	%f13, [%rd22];
	add.s64 	%rd23, %rd20, %rd15;
	ld.global.f32 	%f14, [%rd23];
	add.f32 	%f15, %f13, %f14;
	add.s64 	%rd24, %rd21, %rd15;
	st.global.f32 	[%rd24], %f15;
	add.s32 	%r34, %r34, 4;
	add.s32 	%r33, %r33, %r17;
	setp.lt.s32 	%p5, %r34, %r6;
	@%p5 bra 	$L__BB0_6;
$L__BB0_7:
	ret;

}


// ===== COMPILED SASS (sm_100) =====

	.target	sm_100

	.elftype	@"ET_EXEC"


//--------------------- .note.nv.tkinfo           --------------------------
	.section	.note.nv.tkinfo,"",@"SHT_NOTE"
	.sectionflags	@"SHF_NOTE_NV_TKINFO"
	.tkinfo
        /*0018*/ 	.word	0x00000002
        /*0030*/ 	.string	""
        /*0030*/ 	.string	"ptxas"
        /*0030*/ 	.string	"Cuda compilation tools, release 13.0, V13.0.88"
        /*0030*/ 	.string	"Build cuda_13.0.r13.0/compiler.36424714_0"
        /*0030*/ 	.string	"-arch sm_100 -m 64 "



//--------------------- .note.nv.cuinfo           --------------------------
	.section	.note.nv.cuinfo,"",@"SHT_NOTE"
	.sectionflags	@"SHF_NOTE_NV_CUINFO"
        /*0018*/ 	.short	0x0002
        /*001a*/ 	.short	0x0064
        /*001c*/ 	.short	0x0082
	.zero		2


//--------------------- .nv.info                  --------------------------
	.section	.nv.info,"",@"SHT_CUDA_INFO"
	.align	4


	//----- nvinfo : EIATTR_REGCOUNT
	.align		4
        /*0000*/ 	.byte	0x04, 0x2f
        /*0002*/ 	.short	(.L_1 - .L_0)
	.align		4
.L_0:
        /*0004*/ 	.word	index@(_Z10AddVectorsPKfS0_Pfi)
        /*0008*/ 	.word	0x0000001e


	//----- nvinfo : EIATTR_FRAME_SIZE
	.align		4
.L_1:
        /*000c*/ 	.byte	0x04, 0x11
        /*000e*/ 	.short	(.L_3 - .L_2)
	.align		4
.L_2:
        /*0010*/ 	.word	index@(_Z10AddVectorsPKfS0_Pfi)
        /*0014*/ 	.word	0x00000000


	//----- nvinfo : EIATTR_MIN_STACK_SIZE
	.align		4
.L_3:
        /*0018*/ 	.byte	0x04, 0x12
        /*001a*/ 	.short	(.L_5 - .L_4)
	.align		4
.L_4:
        /*001c*/ 	.word	index@(_Z10AddVectorsPKfS0_Pfi)
        /*0020*/ 	.word	0x00000000
.L_5:


//--------------------- .nv.compat                --------------------------
	.section	.nv.compat,"",@"SHT_CUDA_COMPAT_INFO"
	.align	4
        /*0000*/ 	.byte	0x02, 0x09, 0x00, 0x00, 0x02, 0x02, 0x01, 0x00, 0x02, 0x05, 0x05, 0x00, 0x03, 0x07, 0x01, 0x01
        /*0010*/ 	.byte	0x02, 0x03, 0x00, 0x00, 0x02, 0x06, 0x01, 0x00, 0x04, 0x0b, 0x08, 0x00, 0x09, 0x00, 0x00, 0x00
        /*0020*/ 	.byte	0x00, 0x00, 0x00, 0x00


//--------------------- .nv.info._Z10AddVectorsPKfS0_Pfi --------------------------
	.section	.nv.info._Z10AddVectorsPKfS0_Pfi,"",@"SHT_CUDA_INFO"
	.sectionflags	@""
	.align	4


	//----- nvinfo : EIATTR_CUDA_API_VERSION
	.align		4
        /*0000*/ 	.byte	0x04, 0x37
        /*0002*/ 	.short	(.L_7 - .L_6)
.L_6:
        /*0004*/ 	.word	0x00000082


	//----- nvinfo : EIATTR_KPARAM_INFO
	.align		4
.L_7:
        /*0008*/ 	.byte	0x04, 0x17
        /*000a*/ 	.short	(.L_9 - .L_8)
.L_8:
        /*000c*/ 	.word	0x00000000
        /*0010*/ 	.short	0x0003
        /*0012*/ 	.short	0x0018
        /*0014*/ 	.byte	0x00, 0xf0, 0x11, 0x00


	//----- nvinfo : EIATTR_KPARAM_INFO
	.align		4
.L_9:
        /*0018*/ 	.byte	0x04, 0x17
        /*001a*/ 	.short	(.L_11 - .L_10)
.L_10:
        /*001c*/ 	.word	0x00000000
        /*0020*/ 	.short	0x0002
        /*0022*/ 	.short	0x0010
        /*0024*/ 	.byte	0x00, 0xf5, 0x21, 0x00


	//----- nvinfo : EIATTR_KPARAM_INFO
	.align		4
.L_11:
        /*0028*/ 	.byte	0x04, 0x17
        /*002a*/ 	.short	(.L_13 - .L_12)
.L_12:
        /*002c*/ 	.word	0x00000000
        /*0030*/ 	.short	0x0001
        /*0032*/ 	.short	0x0008
        /*0034*/ 	.byte	0x00, 0xf5, 0x21, 0x00


	//----- nvinfo : EIATTR_KPARAM_INFO
	.align		4
.L_13:
        /*0038*/ 	.byte	0x04, 0x17
        /*003a*/ 	.short	(.L_15 - .L_14)
.L_14:
        /*003c*/ 	.word	0x00000000
        /*0040*/ 	.short	0x0000
        /*0042*/ 	.short	0x0000
        /*0044*/ 	.byte	0x00, 0xf5, 0x21, 0x00


	//----- nvinfo : EIATTR_SPARSE_MMA_MASK
	.align		4
.L_15:
        /*0048*/ 	.byte	0x03, 0x50
        /*004a*/ 	.short	0x0000


	//----- nvinfo : EIATTR_MAXREG_COUNT
	.align		4
        /*004c*/ 	.byte	0x03, 0x1b
        /*004e*/ 	.short	0x00ff


	//----- nvinfo : EIATTR_MERCURY_ISA_VERSION
	.align		4
        /*0050*/ 	.byte	0x03, 0x5f
        /*0052*/ 	.short	0x0101


	//----- nvinfo : EIATTR_VRC_CTA_INIT_COUNT
	.align		4
        /*0054*/ 	.byte	0x02, 0x4a
	.zero		1
	.zero		1


	//----- nvinfo : EIATTR_EXIT_INSTR_OFFSETS
	.align		4
        /*0058*/ 	.byte	0x04, 0x1c
        /*005a*/ 	.short	(.L_17 - .L_16)


	//   ....[0]....
.L_16:
        /*005c*/ 	.word	0x00000030


	//   ....[1]....
        /*0060*/ 	.word	0x00000260


	//   ....[2]....
        /*0064*/ 	.word	0x00000570


	//----- nvinfo : EIATTR_CRS_STACK_SIZE
	.align		4
.L_17:
        /*0068*/ 	.byte	0x04, 0x1e
        /*006a*/ 	.short	(.L_19 - .L_18)
.L_18:
        /*006c*/ 	.word	0x00000000


	//----- nvinfo : EIATTR_CBANK_PARAM_SIZE
	.align		4
.L_19:
        /*0070*/ 	.byte	0x03, 0x19
        /*0072*/ 	.short	0x001c


	//----- nvinfo : EIATTR_PARAM_CBANK
	.align		4
        /*0074*/ 	.byte	0x04, 0x0a
        /*0076*/ 	.short	(.L_21 - .L_20)
	.align		4
.L_20:
        /*0078*/ 	.word	index@(.nv.constant0._Z10AddVectorsPKfS0_Pfi)
        /*007c*/ 	.short	0x0380
        /*007e*/ 	.short	0x001c


	//----- nvinfo : EIATTR_SW_WAR
	.align		4
.L_21:
        /*0080*/ 	.byte	0x04, 0x36
        /*0082*/ 	.short	(.L_23 - .L_22)
.L_22:
        /*0084*/ 	.word	0x00000008
.L_23:


//--------------------- .nv.callgraph             --------------------------
	.section	.nv.callgraph,"",@"SHT_CUDA_CALLGRAPH"
	.align	4
	.sectionentsize	8
	.align		4
        /*0000*/ 	.word	0x00000000
	.align		4
        /*0004*/ 	.word	0xffffffff
	.align		4
        /*0008*/ 	.word	0x00000000
	.align		4
        /*000c*/ 	.word	0xfffffffe
	.align		4
        /*0010*/ 	.word	0x00000000
	.align		4
        /*0014*/ 	.word	0xfffffffd
	.align		4
        /*0018*/ 	.word	0x00000000
	.align		4
        /*001c*/ 	.word	0xfffffffc


//--------------------- .text._Z10AddVectorsPKfS0_Pfi --------------------------
	.section	.text._Z10AddVectorsPKfS0_Pfi,"ax",@progbits
	.align	128
        .global         _Z10AddVectorsPKfS0_Pfi
        .type           _Z10AddVectorsPKfS0_Pfi,@function
        .size           _Z10AddVectorsPKfS0_Pfi,(.L_x_5 - _Z10AddVectorsPKfS0_Pfi)
        .other          _Z10AddVectorsPKfS0_Pfi,@"STO_CUDA_ENTRY STV_DEFAULT"
_Z10AddVectorsPKfS0_Pfi:
.text._Z10AddVectorsPKfS0_Pfi:
[----:B------:R-:W-:Y:S08]  /*0000*/  LDC R1, c[0x0][0x37c] ;  /* 0x0000df00ff017b82 */ /* 0x000ff00000000800 */
[----:B------:R-:W0:Y:S02]  /*0010*/  LDC R8, c[0x0][0x398] ;  /* 0x0000e600ff087b82 */ /* 0x000e240000000800 */
[----:B0-----:R-:W-:-:S13]  /*0020*/  ISETP.GE.AND P0, PT, R8, 0x1, PT ;  /* 0x000000010800780c */ /* 0x001fda0003f06270 */
[----:B------:R-:W-:Y:S05]  /*0030*/  @!P0 EXIT ;  /* 0x000000000000894d */ /* 0x000fea0003800000 */
[----:B------:R-:W0:Y:S01]  /*0040*/  S2R R11, SR_TID.X ;  /* 0x00000000000b7919 */ /* 0x000e220000002100 */
[----:B------:R-:W1:Y:S01]  /*0050*/  S2UR UR5, SR_CTAID.X ;  /* 0x00000000000579c3 */ /* 0x000e620000002500 */
[----:B------:R-:W1:Y:S01]  /*0060*/  LDCU UR8, c[0x0][0x360] ;  /* 0x00006c00ff0877ac */ /* 0x000e620008000800 */
[----:B------:R-:W-:Y:S01]  /*0070*/  BSSY.RECONVERGENT B0, `(.L_x_0) ;  /* 0x000001e000007945 */ /* 0x000fe20003800200 */
[----:B------:R-:W2:Y:S01]  /*0080*/  LDCU.64 UR6, c[0x0][0x358] ;  /* 0x00006b00ff0677ac */ /* 0x000ea20008000a00 */
[----:B-1----:R-:W-:-:S06]  /*0090*/  UIMAD UR4, UR5, UR8, URZ ;  /* 0x00000008050472a4 */ /* 0x002fcc000f8e02ff */
[----:B0-----:R-:W-:-:S05]  /*00a0*/  IMAD R13, R8, UR4, R11 ;  /* 0x00000004080d7c24 */ /* 0x001fca000f8e020b */
[C---:B------:R-:W-:Y:S02]  /*00b0*/  IADD3 R0, PT, PT, R13.reuse, R8, RZ ;  /* 0x000000080d007210 */ /* 0x040fe40007ffe0ff */
[----:B------:R-:W-:Y:S02]  /*00c0*/  MOV R9, R13 ;  /* 0x0000000d00097202 */ /* 0x000fe40000000f00 */
[----:B------:R-:W-:-:S05]  /*00d0*/  VIADDMNMX R2, R13, 0x1, R0, !PT ;  /* 0x000000010d027846 */ /* 0x000fca0007800100 */
[----:B------:R-:W-:Y:S01]  /*00e0*/  IMAD R4, R8, UR4, -R2 ;  /* 0x0000000408047c24 */ /* 0x000fe2000f8e0a02 */
[----:B------:R-:W-:-:S03]  /*00f0*/  IADD3 R2, PT, PT, -R13, R2, RZ ;  /* 0x000000020d027210 */ /* 0x000fc60007ffe1ff */
[----:B------:R-:W-:Y:S01]  /*0100*/  IMAD.IADD R4, R4, 0x1, R11 ;  /* 0x0000000104047824 */ /* 0x000fe200078e020b */
[----:B------:R-:W-:-:S04]  /*0110*/  LOP3.LUT P0, R10, R2, 0x3, RZ, 0xc0, !PT ;  /* 0x00000003020a7812 */ /* 0x000fc8000780c0ff */
[----:B------:R-:W-:-:S09]  /*0120*/  ISETP.GT.U32.AND P1, PT, R4, -0x4, PT ;  /* 0xfffffffc0400780c */ /* 0x000fd20003f24070 */
[----:B--2---:R-:W-:Y:S05]  /*0130*/  @!P0 BRA `(.L_x_1) ;  /* 0x0000000000448947 */ /* 0x004fea0003800000 */
[----:B------:R-:W0:Y:S01]  /*0140*/  LDC.64 R2, c[0x0][0x390] ;  /* 0x0000e400ff027b82 */ /* 0x000e220000000a00 */
[----:B------:R-:W-:Y:S01]  /*0150*/  IMAD.IADD R9, R13, 0x1, R10 ;  /* 0x000000010d097824 */ /* 0x000fe200078e020a */
[----:B------:R-:W-:Y:S01]  /*0160*/  IADD3 R10, PT, PT, -R10, RZ, RZ ;  /* 0x000000ff0a0a7210 */ /* 0x000fe20007ffe1ff */
[----:B------:R-:W-:-:S05]  /*0170*/  IMAD.MOV.U32 R21, RZ, RZ, R13 ;  /* 0x000000ffff157224 */ /* 0x000fca00078e000d */
[----:B------:R-:W1:Y:S08]  /*0180*/  LDC.64 R4, c[0x0][0x380] ;  /* 0x0000e000ff047b82 */ /* 0x000e700000000a00 */
[----:B------:R-:W2:Y:S02]  /*0190*/  LDC.64 R6, c[0x0][0x388] ;  /* 0x0000e200ff067b82 */ /* 0x000ea40000000a00 */
.L_x_2:
[----:B-1----:R-:W-:-:S04]  /*01a0*/  IMAD.WIDE R14, R21, 0x4, R4 ;  /* 0x00000004150e7825 */ /* 0x002fc800078e0204 */
[C---:B--2---:R-:W-:Y:S02]  /*01b0*/  IMAD.WIDE R16, R21.reuse, 0x4, R6 ;  /* 0x0000000415107825 */ /* 0x044fe400078e0206 */
[----:B------:R-:W2:Y:S04]  /*01c0*/  LDG.E R14, desc[UR6][R14.64] ;  /* 0x000000060e0e7981 */ /* 0x000ea8000c1e1900 */
[----:B------:R-:W2:Y:S01]  /*01d0*/  LDG.E R17, desc[UR6][R16.64] ;  /* 0x0000000610117981 */ /* 0x000ea2000c1e1900 */
[----:B0--3--:R-:W-:Y:S01]  /*01e0*/  IMAD.WIDE R18, R21, 0x4, R2 ;  /* 0x0000000415127825 */ /* 0x009fe200078e0202 */
[----:B------:R-:W-:-:S03]  /*01f0*/  IADD3 R10, PT, PT, R10, 0x1, RZ ;  /* 0x000000010a0a7810 */ /* 0x000fc60007ffe0ff */
[----:B------:R-:W-:Y:S01]  /*0200*/  VIADD R21, R21, UR8 ;  /* 0x0000000815157c36 */ /* 0x000fe20008000000 */
[----:B------:R-:W-:Y:S01]  /*0210*/  ISETP.NE.AND P0, PT, R10, RZ, PT ;  /* 0x000000ff0a00720c */ /* 0x000fe20003f05270 */
[----:B--2---:R-:W-:-:S05]  /*0220*/  FADD R23, R14, R17 ;  /* 0x000000110e177221 */ /* 0x004fca0000000000 */
[----:B------:R3:W-:Y:S07]  /*0230*/  STG.E desc[UR6][R18.64], R23 ;  /* 0x0000001712007986 */ /* 0x0007ee000c101906 */
[----:B------:R-:W-:Y:S05]  /*0240*/  @P0 BRA `(.L_x_2) ;  /* 0xfffffffc00d40947 */ /* 0x000fea000383ffff */
.L_x_1:
[----:B------:R-:W-:Y:S05]  /*0250*/  BSYNC.RECONVERGENT B0 ;  /* 0x0000000000007941 */ /* 0x000fea0003800200 */
.L_x_0:
[----:B------:R-:W-:Y:S05]  /*0260*/  @P1 EXIT ;  /* 0x000000000000194d */ /* 0x000fea0003800000 */
[----:B------:R-:W0:Y:S01]  /*0270*/  LDC.64 R2, c[0x0][0x390] ;  /* 0x0000e400ff027b82 */ /* 0x000e220000000a00 */
[----:B------:R-:W-:Y:S01]  /*0280*/  IMAD R8, R8, UR5, R9 ;  /* 0x0000000508087c24 */ /* 0x000fe2000f8e0209 */
[----:B------:R-:W-:-:S04]  /*0290*/  USHF.L.U32 UR4, UR8, 0x2, URZ ;  /* 0x0000000208047899 */ /* 0x000fc800080006ff */
[----:B------:R-:W-:Y:S02]  /*02a0*/  IADD3 R8, PT, PT, -R13, R8, RZ ;  /* 0x000000080d087210 */ /* 0x000fe40007ffe1ff */
[----:B------:R-:W1:Y:S03]  /*02b0*/  LDC.64 R4, c[0x0][0x380] ;  /* 0x0000e000ff047b82 */ /* 0x000e660000000a00 */
[----:B------:R-:W-:-:S05]  /*02c0*/  IMAD R11, R8, UR8, R11 ;  /* 0x00000008080b7c24 */ /* 0x000fca000f8e020b */
[----:B------:R-:W2:Y:S02]  /*02d0*/  LDC.64 R6, c[0x0][0x388] ;  /* 0x0000e200ff067b82 */ /* 0x000ea40000000a00 */
.L_x_3:
[----:B-1--4-:R-:W-:-:S04]  /*02e0*/  IMAD.WIDE R16, R11, 0x4, R4 ;  /* 0x000000040b107825 */ /* 0x012fc800078e0204 */
[C---:B--2---:R-:W-:Y:S01]  /*02f0*/  IMAD.WIDE R20, R11.reuse, 0x4, R6 ;  /* 0x000000040b147825 */ /* 0x044fe200078e0206 */
[----:B------:R-:W2:Y:S04]  /*0300*/  LDG.E R8, desc[UR6][R16.64] ;  /* 0x0000000610087981 */ /* 0x000ea8000c1e1900 */
[----:B------:R-:W2:Y:S01]  /*0310*/  LDG.E R13, desc[UR6][R20.64] ;  /* 0x00000006140d7981 */ /* 0x000ea2000c1e1900 */
[----:B------:R-:W-:Y:S01]  /*0320*/  IADD3 R14, P0, PT, R16, UR4, RZ ;  /* 0x00000004100e7c10 */ /* 0x000fe2000ff1e0ff */
[----:B0--3--:R-:W-:Y:S01]  /*0330*/  IMAD.WIDE R22, R11, 0x4, R2 ;  /* 0x000000040b167825 */ /* 0x009fe200078e0202 */
[----:B------:R-:W-:-:S03]  /*0340*/  IADD3 R12, P1, PT, R20, UR4, RZ ;  /* 0x00000004140c7c10 */ /* 0x000fc6000ff3e0ff */
[----:B------:R-:W-:Y:S02]  /*0350*/  IMAD.X R15, RZ, RZ, R17, P0 ;  /* 0x000000ffff0f7224 */ /* 0x000fe400000e0611 */
[----:B--2---:R-:W-:Y:S01]  /*0360*/  FADD R25, R8, R13 ;  /* 0x0000000d08197221 */ /* 0x004fe20000000000 */
[----:B------:R-:W-:-:S04]  /*0370*/  IADD3.X R13, PT, PT, RZ, R21, RZ, P1, !PT ;  /* 0x00000015ff0d7210 */ /* 0x000fc80000ffe4ff */
[----:B------:R0:W-:Y:S04]  /*0380*/  STG.E desc[UR6][R22.64], R25 ;  /* 0x0000001916007986 */ /* 0x0001e8000c101906 */
[----:B------:R-:W2:Y:S04]  /*0390*/  LDG.E R8, desc[UR6][R14.64] ;  /* 0x000000060e087981 */ /* 0x000ea8000c1e1900 */
[----:B------:R-:W2:Y:S01]  /*03a0*/  LDG.E R27, desc[UR6][R12.64] ;  /* 0x000000060c1b7981 */ /* 0x000ea2000c1e1900 */
[----:B------:R-:W-:Y:S02]  /*03b0*/  IADD3 R18, P0, PT, R22, UR4, RZ ;  /* 0x0000000416127c10 */ /* 0x000fe4000ff1e0ff */
[----:B------:R-:W-:-:S02]  /*03c0*/  IADD3 R16, P2, PT, R12, UR4, RZ ;  /* 0x000000040c107c10 */ /* 0x000fc4000ff5e0ff */
[----:B------:R-:W-:Y:S01]  /*03d0*/  IADD3 R20, P1, PT, R14, UR4, RZ ;  /* 0x000000040e147c10 */ /* 0x000fe2000ff3e0ff */
[----:B------:R-:W-:Y:S02]  /*03e0*/  IMAD.X R19, RZ, RZ, R23, P0 ;  /* 0x000000ffff137224 */ /* 0x000fe400000e0617 */
[----:B------:R-:W-:Y:S01]  /*03f0*/  IMAD.X R17, RZ, RZ, R13, P2 ;  /* 0x000000ffff117224 */ /* 0x000fe200010e060d */
[----:B------:R-:W-:Y:S01]  /*0400*/  IADD3.X R21, PT, PT, RZ, R15, RZ, P1, !PT ;  /* 0x0000000fff157210 */ /* 0x000fe20000ffe4ff */
[----:B--2---:R-:W-:-:S05]  /*0410*/  FADD R27, R8, R27 ;  /* 0x0000001b081b7221 */ /* 0x004fca0000000000 */
[----:B------:R1:W-:Y:S04]  /*0420*/  STG.E desc[UR6][R18.64], R27 ;  /* 0x0000001b12007986 */ /* 0x0003e8000c101906 */
[----:B------:R-:W2:Y:S04]  /*0430*/  LDG.E R8, desc[UR6][R20.64] ;  /* 0x0000000614087981 */ /* 0x000ea8000c1e1900 */
[----:B0-----:R-:W2:Y:S01]  /*0440*/  LDG.E R25, desc[UR6][R16.64] ;  /* 0x0000000610197981 */ /* 0x001ea2000c1e1900 */
[----:B------:R-:W-:Y:S02]  /*0450*/  IADD3 R12, P0, PT, R18, UR4, RZ ;  /* 0x00000004120c7c10 */ /* 0x000fe4000ff1e0ff */
[----:B------:R-:W-:-:S02]  /*0460*/  IADD3 R14, P1, PT, R20, UR4, RZ ;  /* 0x00000004140e7c10 */ /* 0x000fc4000ff3e0ff */
[----:B------:R-:W-:Y:S02]  /*0470*/  IADD3 R22, P2, PT, R16, UR4, RZ ;  /* 0x0000000410167c10 */ /* 0x000fe4000ff5e0ff */
[----:B------:R-:W-:Y:S01]  /*0480*/  IADD3.X R13, PT, PT, RZ, R19, RZ, P0, !PT ;  /* 0x00000013ff0d7210 */ /* 0x000fe200007fe4ff */
[----:B------:R-:W-:Y:S01]  /*0490*/  IMAD.X R15, RZ, RZ, R21, P1 ;  /* 0x000000ffff0f7224 */ /* 0x000fe200008e0615 */
[----:B------:R-:W-:Y:S01]  /*04a0*/  IADD3.X R23, PT, PT, RZ, R17, RZ, P2, !PT ;  /* 0x00000011ff177210 */ /* 0x000fe200017fe4ff */
[----:B--2---:R-:W-:-:S05]  /*04b0*/  FADD R25, R8, R25 ;  /* 0x0000001908197221 */ /* 0x004fca0000000000 */
[----:B------:R4:W-:Y:S04]  /*04c0*/  STG.E desc[UR6][R12.64], R25 ;  /* 0x000000190c007986 */ /* 0x0009e8000c101906 */
[----:B------:R-:W1:Y:S04]  /*04d0*/  LDG.E R14, desc[UR6][R14.64] ;  /* 0x000000060e0e7981 */ /* 0x000e68000c1e1900 */
[----:B------:R-:W1:Y:S01]  /*04e0*/  LDG.E R23, desc[UR6][R22.64] ;  /* 0x0000000616177981 */ /* 0x000e62000c1e1900 */
[----:B------:R-:W-:Y:S01]  /*04f0*/  IADD3 R16, P0, PT, R12, UR4, RZ ;  /* 0x000000040c107c10 */ /* 0x000fe2000ff1e0ff */
[----:B------:R-:W-:Y:S01]  /*0500*/  VIADD R11, R11, UR4 ;  /* 0x000000040b0b7c36 */ /* 0x000fe20008000000 */
[----:B------:R-:W-:-:S03]  /*0510*/  IADD3 R9, PT, PT, R9, 0x4, RZ ;  /* 0x0000000409097810 */ /* 0x000fc60007ffe0ff */
[----:B------:R-:W-:Y:S01]  /*0520*/  IMAD.X R17, RZ, RZ, R13, P0 ;  /* 0x000000ffff117224 */ /* 0x000fe200000e060d */
[----:B------:R-:W-:Y:S01]  /*0530*/  ISETP.GE.AND P0, PT, R9, R0, PT ;  /* 0x000000000900720c */ /* 0x000fe20003f06270 */
[----:B-1----:R-:W-:-:S05]  /*0540*/  FADD R19, R14, R23 ;  /* 0x000000170e137221 */ /* 0x002fca0000000000 */
[----:B------:R4:W-:Y:S07]  /*0550*/  STG.E desc[UR6][R16.64], R19 ;  /* 0x0000001310007986 */ /* 0x0009ee000c101906 */
[----:B------:R-:W-:Y:S05]  /*0560*/  @!P0 BRA `(.L_x_3) ;  /* 0xfffffffc005c8947 */ /* 0x000fea000383ffff */
[----:B------:R-:W-:Y:S05]  /*0570*/  EXIT ;  /* 0x000000000000794d */ /* 0x000fea0003800000 */
.L_x_4:
[----:B------:R-:W-:-:S00]  /*0580*/  BRA `(.L_x_4) ;  /* 0xfffffffc00fc7947 */ /* 0x000fc0000383ffff */
[----:B------:R-:W-:-:S00]  /*0590*/  NOP ;  /* 0x0000000000007918 */ /* 0x000fc00000000000 */
        /* <DEDUP_REMOVED lines=14> */
.L_x_5:


//--------------------- .nv.shared.reserved.0     --------------------------
	.section	.nv.shared.reserved.0,"aw",@nobits
	.weak		__nv_reservedSMEM_offset_0_alias
	.size		__nv_reservedSMEM_offset_0_alias, 0, 64
	.other		__nv_reservedSMEM_offset_0_alias,@"STO_CUDA_RESERVED_SHARED STV_DEFAULT"
__nv_reservedSMEM_offset_0_alias:
	.zero		0
	.zero		64


//--------------------- .nv.constant0._Z10AddVectorsPKfS0_Pfi --------------------------
	.section	.nv.constant0._Z10AddVectorsPKfS0_Pfi,"a",@progbits
	.sectionflags	@""
	.align	4
.nv.constant0._Z10AddVectorsPKfS0_Pfi:
	.zero		924


//--------------------- SYMBOLS --------------------------

	.type		.nv.reservedSmem.offset0,@object
	.size		.nv.reservedSmem.offset0,0x4
